//
// Generated by NVIDIA NVVM Compiler
//
// Compiler Build ID: CL-36424714
// Cuda compilation tools, release 13.0, V13.0.88
// Based on NVVM 20.0.0
//

.version 9.0
.target sm_100
.address_size 64

	// .globl	_Z4testPfii
.const .align 4 .f32 dfactor;
.const .align 4 .b8 dSecrets[32] = {205, 204, 204, 61, 205, 204, 204, 61, 205, 204, 204, 61, 205, 204, 204, 61, 205, 204, 204, 61, 205, 204, 204, 61, 205, 204, 204, 61, 205, 204, 204, 61};

.visible .entry _Z4testPfii(
	.param .u64 .ptr .align 1 _Z4testPfii_param_0,
	.param .u32 _Z4testPfii_param_1,
	.param .u32 _Z4testPfii_param_2
)
{
	.reg .pred 	%p<2>;
	.reg .b32 	%r<3>;
	.reg .b32 	%f<2>;
	.reg .b64 	%rd<5>;

	ld.param.u64 	%rd1, [_Z4testPfii_param_0];
	ld.param.u32 	%r2, [_Z4testPfii_param_1];
	mov.u32 	%r1, %tid.x;
	setp.ge.s32 	%p1, %r1, %r2;
	@%p1 bra 	$L__BB0_2;
	cvta.to.global.u64 	%rd2, %rd1;
	ld.const.f32 	%f1, [dfactor];
	mul.wide.u32 	%rd3, %r1, 4;
	add.s64 	%rd4, %rd2, %rd3;
	st.global.f32 	[%rd4], %f1;
$L__BB0_2:
	ret;

}
	// .globl	_Z5test2v
.visible .entry _Z5test2v()
{


	ret;

}


// ===== COMPILED SASS (sm_100) =====

	.target	sm_100

	.elftype	@"ET_EXEC"


//--------------------- .note.nv.tkinfo           --------------------------
	.section	.note.nv.tkinfo,"",@"SHT_NOTE"
	.sectionflags	@"SHF_NOTE_NV_TKINFO"
	.tkinfo
        /*0018*/ 	.word	0x00000002
        /*0030*/ 	.string	""
        /*0030*/ 	.string	"ptxas"
        /*0030*/ 	.string	"Cuda compilation tools, release 13.0, V13.0.88"
        /*0030*/ 	.string	"Build cuda_13.0.r13.0/compiler.36424714_0"
        /*0030*/ 	.string	"-arch sm_100 -m 64 "



//--------------------- .note.nv.cuinfo           --------------------------
	.section	.note.nv.cuinfo,"",@"SHT_NOTE"
	.sectionflags	@"SHF_NOTE_NV_CUINFO"
        /*0018*/ 	.short	0x0002
        /*001a*/ 	.short	0x0064
        /*001c*/ 	.short	0x0082
	.zero		2


//--------------------- .nv.info                  --------------------------
	.section	.nv.info,"",@"SHT_CUDA_INFO"
	.align	4


	//----- nvinfo : EIATTR_REGCOUNT
	.align		4
        /*0000*/ 	.byte	0x04, 0x2f
        /*0002*/ 	.short	(.L_3 - .L_2)
	.align		4
.L_2:
        /*0004*/ 	.word	index@(_Z4testPfii)
        /*0008*/ 	.word	0x0000000a


	//----- nvinfo : EIATTR_FRAME_SIZE
	.align		4
.L_3:
        /*000c*/ 	.byte	0x04, 0x11
        /*000e*/ 	.short	(.L_5 - .L_4)
	.align		4
.L_4:
        /*0010*/ 	.word	index@(_Z4testPfii)
        /*0014*/ 	.word	0x00000000


	//----- nvinfo : EIATTR_REGCOUNT
	.align		4
.L_5:
        /*0018*/ 	.byte	0x04, 0x2f
        /*001a*/ 	.short	(.L_7 - .L_6)
	.align		4
.L_6:
        /*001c*/ 	.word	index@(_Z5test2v)
        /*0020*/ 	.word	0x00000004


	//----- nvinfo : EIATTR_FRAME_SIZE
	.align		4
.L_7:
        /*0024*/ 	.byte	0x04, 0x11
        /*0026*/ 	.short	(.L_9 - .L_8)
	.align		4
.L_8:
        /*0028*/ 	.word	index@(_Z5test2v)
        /*002c*/ 	.word	0x00000000


	//----- nvinfo : EIATTR_MIN_STACK_SIZE
	.align		4
.L_9:
        /*0030*/ 	.byte	0x04, 0x12
        /*0032*/ 	.short	(.L_11 - .L_10)
	.align		4
.L_10:
        /*0034*/ 	.word	index@(_Z5test2v)
        /*0038*/ 	.word	0x00000000


	//----- nvinfo : EIATTR_MIN_STACK_SIZE
	.align		4
.L_11:
        /*003c*/ 	.byte	0x04, 0x12
        /*003e*/ 	.short	(.L_13 - .L_12)
	.align		4
.L_12:
        /*0040*/ 	.word	index@(_Z4testPfii)
        /*0044*/ 	.word	0x00000000
.L_13:


//--------------------- .nv.compat                --------------------------
	.section	.nv.compat,"",@"SHT_CUDA_COMPAT_INFO"
	.align	4
        /*0000*/ 	.byte	0x02, 0x09, 0x00, 0x00, 0x02, 0x02, 0x01, 0x00, 0x02, 0x05, 0x05, 0x00, 0x03, 0x07, 0x01, 0x01
        /*0010*/ 	.byte	0x02, 0x03, 0x00, 0x00, 0x02, 0x06, 0x01, 0x00, 0x04, 0x0b, 0x08, 0x00, 0x09, 0x00, 0x00, 0x00
        /*0020*/ 	.byte	0x00, 0x00, 0x00, 0x00


//--------------------- .nv.info._Z5test2v        --------------------------
	.section	.nv.info._Z5test2v,"",@"SHT_CUDA_INFO"
	.sectionflags	@""
	.align	4


	//----- nvinfo : EIATTR_CUDA_API_VERSION
	.align		4
        /*0000*/ 	.byte	0x04, 0x37
        /*0002*/ 	.short	(.L_15 - .L_14)
.L_14:
        /*0004*/ 	.word	0x00000082


	//----- nvinfo : EIATTR_SPARSE_MMA_MASK
	.align		4
.L_15:
        /*0008*/ 	.byte	0x03, 0x50
        /*000a*/ 	.short	0x0000


	//----- nvinfo : EIATTR_MAXREG_COUNT
	.align		4
        /*000c*/ 	.byte	0x03, 0x1b
        /*000e*/ 	.short	0x00ff


	//----- nvinfo : EIATTR_MERCURY_ISA_VERSION
	.align		4
        /*0010*/ 	.byte	0x03, 0x5f
        /*0012*/ 	.short	0x0101


	//----- nvinfo : EIATTR_VRC_CTA_INIT_COUNT
	.align		4
        /*0014*/ 	.byte	0x02, 0x4a
	.zero		1
	.zero		1


	//----- nvinfo : EIATTR_EXIT_INSTR_OFFSETS
	.align		4
        /*0018*/ 	.byte	0x04, 0x1c
        /*001a*/ 	.short	(.L_17 - .L_16)


	//   ....[0]....
.L_16:
        /*001c*/ 	.word	0x00000010


	//----- nvinfo : EIATTR_SW_WAR
	.align		4
.L_17:
        /*0020*/ 	.byte	0x04, 0x36
        /*0022*/ 	.short	(.L_19 - .L_18)
.L_18:
        /*0024*/ 	.word	0x00000008
.L_19:


//--------------------- .nv.info._Z4testPfii      --------------------------
	.section	.nv.info._Z4testPfii,"",@"SHT_CUDA_INFO"
	.sectionflags	@""
	.align	4


	//----- nvinfo : EIATTR_CUDA_API_VERSION
	.align		4
        /*0000*/ 	.byte	0x04, 0x37
        /*0002*/ 	.short	(.L_21 - .L_20)
.L_20:
        /*0004*/ 	.word	0x00000082


	//----- nvinfo : EIATTR_KPARAM_INFO
	.align		4
.L_21:
        /*0008*/ 	.byte	0x04, 0x17
        /*000a*/ 	.short	(.L_23 - .L_22)
.L_22:
        /*000c*/ 	.word	0x00000000
        /*0010*/ 	.short	0x0002
        /*0012*/ 	.short	0x000c
        /*0014*/ 	.byte	0x00, 0xf0, 0x11, 0x00


	//----- nvinfo : EIATTR_KPARAM_INFO
	.align		4
.L_23:
        /*0018*/ 	.byte	0x04, 0x17
        /*001a*/ 	.short	(.L_25 - .L_24)
.L_24:
        /*001c*/ 	.word	0x00000000
        /*0020*/ 	.short	0x0001
        /*0022*/ 	.short	0x0008
        /*0024*/ 	.byte	0x00, 0xf0, 0x11, 0x00


	//----- nvinfo : EIATTR_KPARAM_INFO
	.align		4
.L_25:
        /*0028*/ 	.byte	0x04, 0x17
        /*002a*/ 	.short	(.L_27 - .L_26)
.L_26:
        /*002c*/ 	.word	0x00000000
        /*0030*/ 	.short	0x0000
        /*0032*/ 	.short	0x0000
        /*0034*/ 	.byte	0x00, 0xf5, 0x21, 0x00


	//----- nvinfo : EIATTR_SPARSE_MMA_MASK
	.align		4
.L_27:
        /*0038*/ 	.byte	0x03, 0x50
        /*003a*/ 	.short	0x0000


	//----- nvinfo : EIATTR_MAXREG_COUNT
	.align		4
        /*003c*/ 	.byte	0x03, 0x1b
        /*003e*/ 	.short	0x00ff


	//----- nvinfo : EIATTR_MERCURY_ISA_VERSION
	.align		4
        /*0040*/ 	.byte	0x03, 0x5f
        /*0042*/ 	.short	0x0101


	//----- nvinfo : EIATTR_VRC_CTA_INIT_COUNT
	.align		4
        /*0044*/ 	.byte	0x02, 0x4a
	.zero		1
	.zero		1


	//----- nvinfo : EIATTR_EXIT_INSTR_OFFSETS
	.align		4
        /*0048*/ 	.byte	0x04, 0x1c
        /*004a*/ 	.short	(.L_29 - .L_28)


	//   ....[0]....
.L_28:
        /*004c*/ 	.word	0x00000040


	//   ....[1]....
        /*0050*/ 	.word	0x000000a0


	//----- nvinfo : EIATTR_CBANK_PARAM_SIZE
	.align		4
.L_29:
        /*0054*/ 	.byte	0x03, 0x19
        /*0056*/ 	.short	0x0010


	//----- nvinfo : EIATTR_PARAM_CBANK
	.align		4
        /*0058*/ 	.byte	0x04, 0x0a
        /*005a*/ 	.short	(.L_31 - .L_30)
	.align		4
.L_30:
        /*005c*/ 	.word	index@(.nv.constant0._Z4testPfii)
        /*0060*/ 	.short	0x0380
        /*0062*/ 	.short	0x0010


	//----- nvinfo : EIATTR_SW_WAR
	.align		4
.L_31:
        /*0064*/ 	.byte	0x04, 0x36
        /*0066*/ 	.short	(.L_33 - .L_32)
.L_32:
        /*0068*/ 	.word	0x00000008
.L_33:


//--------------------- .nv.callgraph             --------------------------
	.section	.nv.callgraph,"",@"SHT_CUDA_CALLGRAPH"
	.align	4
	.sectionentsize	8
	.align		4
        /*0000*/ 	.word	0x00000000
	.align		4
        /*0004*/ 	.word	0xffffffff
	.align		4
        /*0008*/ 	.word	0x00000000
	.align		4
        /*000c*/ 	.word	0xfffffffe
	.align		4
        /*0010*/ 	.word	0x00000000
	.align		4
        /*0014*/ 	.word	0xfffffffd
	.align		4
        /*0018*/ 	.word	0x00000000
	.align		4
        /*001c*/ 	.word	0xfffffffc


//--------------------- .nv.constant3             --------------------------
	.section	.nv.constant3,"a",@progbits
	.align	4
.nv.constant3:
	.type		dfactor,@object
	.size		dfactor,(dSecrets - dfactor)
dfactor:
	.zero		4
	.type		dSecrets,@object
	.size		dSecrets,(.L_1 - dSecrets)
dSecrets:
        /*0004*/ 	.byte	0xcd, 0xcc, 0xcc, 0x3d, 0xcd, 0xcc, 0xcc, 0x3d, 0xcd, 0xcc, 0xcc, 0x3d, 0xcd, 0xcc, 0xcc, 0x3d
        /*0014*/ 	.byte	0xcd, 0xcc, 0xcc, 0x3d, 0xcd, 0xcc, 0xcc, 0x3d, 0xcd, 0xcc, 0xcc, 0x3d, 0xcd, 0xcc, 0xcc, 0x3d
.L_1:


//--------------------- .text._Z5test2v           --------------------------
	.section	.text._Z5test2v,"ax",@progbits
	.align	128
        .global         _Z5test2v
        .type           _Z5test2v,@function
        .size           _Z5test2v,(.L_x_2 - _Z5test2v)
        .other          _Z5test2v,@"STO_CUDA_ENTRY STV_DEFAULT"
_Z5test2v:
.text._Z5test2v:
[----:B------:R-:W-:Y:S01]  /*0000*/  LDC R1, c[0x0][0x37c] ;  /* 0x0000df00ff017b82 */ /* 0x000fe20000000800 */
[----:B------:R-:W-:Y:S05]  /*0010*/  EXIT ;  /* 0x000000000000794d */ /* 0x000fea0003800000 */
.L_x_0:
[----:B------:R-:W-:-:S00]  /*0020*/  BRA `(.L_x_0) ;  /* 0xfffffffc00fc7947 */ /* 0x000fc0000383ffff */
[----:B------:R-:W-:-:S00]  /*0030*/  NOP ;  /* 0x0000000000007918 */ /* 0x000fc00000000000 */
        /* <DEDUP_REMOVED lines=12> */
.L_x_2:


//--------------------- .text._Z4testPfii         --------------------------
	.section	.text._Z4testPfii,"ax",@progbits
	.align	128
        .global         _Z4testPfii
        .type           _Z4testPfii,@function
        .size           _Z4testPfii,(.L_x_3 - _Z4testPfii)
        .other          _Z4testPfii,@"STO_CUDA_ENTRY STV_DEFAULT"
_Z4testPfii:
.text._Z4testPfii:
[----:B------:R-:W-:Y:S01]  /*0000*/  LDC R1, c[0x0][0x37c] ;  /* 0x0000df00ff017b82 */ /* 0x000fe20000000800 */
[----:B------:R-:W0:Y:S01]  /*0010*/  S2R R5, SR_TID.X ;  /* 0x0000000000057919 */ /* 0x000e220000002100 */
[----:B------:R-:W0:Y:S02]  /*0020*/  LDCU UR4, c[0x0][0x388] ;  /* 0x00007100ff0477ac */ /* 0x000e240008000800 */
[----:B0-----:R-:W-:-:S13]  /*0030*/  ISETP.GE.AND P0, PT, R5, UR4, PT ;  /* 0x0000000405007c0c */ /* 0x001fda000bf06270 */
[----:B------:R-:W-:Y:S05]  /*0040*/  @P0 EXIT ;  /* 0x000000000000094d */ /* 0x000fea0003800000 */
[----:B------:R-:W0:Y:S01]  /*0050*/  LDC.64 R2, c[0x0][0x380] ;  /* 0x0000e000ff027b82 */ /* 0x000e220000000a00 */
[----:B------:R-:W1:Y:S07]  /*0060*/  LDCU.64 UR4, c[0x0][0x358] ;  /* 0x00006b00ff0477ac */ /* 0x000e6e0008000a00 */
[----:B------:R-:W1:Y:S01]  /*0070*/  LDC R7, c[0x3][RZ] ;  /* 0x00c00000ff077b82 */ /* 0x000e620000000800 */
[----:B0-----:R-:W-:-:S05]  /*0080*/  IMAD.WIDE.U32 R2, R5, 0x4, R2 ;  /* 0x0000000405027825 */ /* 0x001fca00078e0002 */
[----:B-1----:R-:W-:Y:S01]  /*0090*/  STG.E desc[UR4][R2.64], R7 ;  /* 0x0000000702007986 */ /* 0x002fe2000c101904 */
[----:B------:R-:W-:Y:S05]  /*00a0*/  EXIT ;  /* 0x000000000000794d */ /* 0x000fea0003800000 */
.L_x_1:
        /* <DEDUP_REMOVED lines=13> */
.L_x_3:


//--------------------- .nv.shared.reserved.0     --------------------------
	.section	.nv.shared.reserved.0,"aw",@nobits
	.weak		__nv_reservedSMEM_offset_0_alias
	.size		__nv_reservedSMEM_offset_0_alias, 0, 64
	.other		__nv_reservedSMEM_offset_0_alias,@"STO_CUDA_RESERVED_SHARED STV_DEFAULT"
__nv_reservedSMEM_offset_0_alias:
	.zero		0
	.zero		64


//--------------------- .nv.constant0._Z5test2v   --------------------------
	.section	.nv.constant0._Z5test2v,"a",@progbits
	.sectionflags	@""
	.align	4
.nv.constant0._Z5test2v:
	.zero		896


//--------------------- .nv.constant0._Z4testPfii --------------------------
	.section	.nv.constant0._Z4testPfii,"a",@progbits
	.sectionflags	@""
	.align	4
.nv.constant0._Z4testPfii:
	.zero		912


//--------------------- SYMBOLS --------------------------

	.type		.nv.reservedSmem.offset0,@object
	.size		.nv.reservedSmem.offset0,0x4
